	.headerflags	@"EF_CUDA_TEXMODE_UNIFIED EF_CUDA_64BIT_ADDRESS EF_CUDA_ACCELERATORS EF_CUDA_SM90 EF_CUDA_VIRTUAL_SM(EF_CUDA_SM90)"
	.elftype	@"ET_EXEC"


//--------------------- .nv.info                  --------------------------
	.section	.nv.info,"",@"SHT_CUDA_INFO"
	.align	4


	//----- nvinfo : EIATTR_REGCOUNT
	.align		4
        /*0000*/ 	.byte	0x04, 0x2f
        /*0002*/ 	.short	(.L_3 - .L_2)
	.align		4
.L_2:
        /*0004*/ 	.word	index@(triton_poi_fused__native_batch_norm_legit_no_training_0)
        /*0008*/ 	.word	0x00000012


	//----- nvinfo : EIATTR_MIN_STACK_SIZE
	.align		4
.L_3:
        /*000c*/ 	.byte	0x04, 0x12
        /*000e*/ 	.short	(.L_5 - .L_4)
	.align		4
.L_4:
        /*0010*/ 	.word	index@(triton_poi_fused__native_batch_norm_legit_no_training_0)
        /*0014*/ 	.word	0x00000000


	//----- nvinfo : EIATTR_FRAME_SIZE
	.align		4
.L_5:
        /*0018*/ 	.byte	0x04, 0x11
        /*001a*/ 	.short	(.L_7 - .L_6)
	.align		4
.L_6:
        /*001c*/ 	.word	index@(triton_poi_fused__native_batch_norm_legit_no_training_0)
        /*0020*/ 	.word	0x00000000


	//----- nvinfo : EIATTR_MIN_STACK_SIZE
	.align		4
.L_7:
        /*0024*/ 	.byte	0x04, 0x12
        /*0026*/ 	.short	(.L_9 - .L_8)
	.align		4
.L_8:
        /*0028*/ 	.word	index@(triton_poi_fused__native_batch_norm_legit_no_training_0)
        /*002c*/ 	.word	0x00000000
.L_9:


//--------------------- .nv.info.triton_poi_fused__native_batch_norm_legit_no_training_0 --------------------------
	.section	.nv.info.triton_poi_fused__native_batch_norm_legit_no_training_0,"",@"SHT_CUDA_INFO"
	.sectionflags	@""
	.align	4


	//----- nvinfo : EIATTR_CUDA_API_VERSION
	.align		4
        /*0000*/ 	.byte	0x04, 0x37
        /*0002*/ 	.short	(.L_11 - .L_10)
.L_10:
        /*0004*/ 	.word	0x0000007c


	//----- nvinfo : EIATTR_KPARAM_INFO
	.align		4
.L_11:
        /*0008*/ 	.byte	0x04, 0x17
        /*000a*/ 	.short	(.L_13 - .L_12)
.L_12:
        /*000c*/ 	.word	0x00000000
        /*0010*/ 	.short	0x0006
        /*0012*/ 	.short	0x0030
        /*0014*/ 	.byte	0x00, 0xf0, 0x11, 0x00


	//----- nvinfo : EIATTR_KPARAM_INFO
	.align		4
.L_13:
        /*0018*/ 	.byte	0x04, 0x17
        /*001a*/ 	.short	(.L_15 - .L_14)
.L_14:
        /*001c*/ 	.word	0x00000000
        /*0020*/ 	.short	0x0005
        /*0022*/ 	.short	0x0028
        /*0024*/ 	.byte	0x00, 0xf4, 0x21, 0x00


	//----- nvinfo : EIATTR_KPARAM_INFO
	.align		4
.L_15:
        /*0028*/ 	.byte	0x04, 0x17
        /*002a*/ 	.short	(.L_17 - .L_16)
.L_16:
        /*002c*/ 	.word	0x00000000
        /*0030*/ 	.short	0x0004
        /*0032*/ 	.short	0x0020
        /*0034*/ 	.byte	0x00, 0xf4, 0x21, 0x00


	//----- nvinfo : EIATTR_KPARAM_INFO
	.align		4
.L_17:
        /*0038*/ 	.byte	0x04, 0x17
        /*003a*/ 	.short	(.L_19 - .L_18)
.L_18:
        /*003c*/ 	.word	0x00000000
        /*0040*/ 	.short	0x0003
        /*0042*/ 	.short	0x0018
        /*0044*/ 	.byte	0x00, 0xf4, 0x21, 0x00


	//----- nvinfo : EIATTR_KPARAM_INFO
	.align		4
.L_19:
        /*0048*/ 	.byte	0x04, 0x17
        /*004a*/ 	.short	(.L_21 - .L_20)
.L_20:
        /*004c*/ 	.word	0x00000000
        /*0050*/ 	.short	0x0002
        /*0052*/ 	.short	0x0010
        /*0054*/ 	.byte	0x00, 0xf4, 0x21, 0x00


	//----- nvinfo : EIATTR_KPARAM_INFO
	.align		4
.L_21:
        /*0058*/ 	.byte	0x04, 0x17
        /*005a*/ 	.short	(.L_23 - .L_22)
.L_22:
        /*005c*/ 	.word	0x00000000
        /*0060*/ 	.short	0x0001
        /*0062*/ 	.short	0x0008
        /*0064*/ 	.byte	0x00, 0xf4, 0x21, 0x00


	//----- nvinfo : EIATTR_KPARAM_INFO
	.align		4
.L_23:
        /*0068*/ 	.byte	0x04, 0x17
        /*006a*/ 	.short	(.L_25 - .L_24)
.L_24:
        /*006c*/ 	.word	0x00000000
        /*0070*/ 	.short	0x0000
        /*0072*/ 	.short	0x0000
        /*0074*/ 	.byte	0x00, 0xf4, 0x21, 0x00


	//----- nvinfo : EIATTR_SPARSE_MMA_MASK
	.align		4
.L_25:
        /*0078*/ 	.byte	0x03, 0x50
        /*007a*/ 	.short	0x0000


	//----- nvinfo : EIATTR_MAXREG_COUNT
	.align		4
        /*007c*/ 	.byte	0x03, 0x1b
        /*007e*/ 	.short	0x00ff


	//----- nvinfo : EIATTR_EXIT_INSTR_OFFSETS
	.align		4
        /*0080*/ 	.byte	0x04, 0x1c
        /*0082*/ 	.short	(.L_27 - .L_26)


	//   ....[0]....
.L_26:
        /*0084*/ 	.word	0x00000300


	//   ....[1]....
        /*0088*/ 	.word	0x00000320


	//----- nvinfo : EIATTR_REQNTID
	.align		4
.L_27:
        /*008c*/ 	.byte	0x04, 0x10
        /*008e*/ 	.short	(.L_29 - .L_28)
.L_28:
        /*0090*/ 	.word	0x00000080
        /*0094*/ 	.word	0x00000001
        /*0098*/ 	.word	0x00000001


	//----- nvinfo : EIATTR_CBANK_PARAM_SIZE
	.align		4
.L_29:
        /*009c*/ 	.byte	0x03, 0x19
        /*009e*/ 	.short	0x0034


	//----- nvinfo : EIATTR_PARAM_CBANK
	.align		4
        /*00a0*/ 	.byte	0x04, 0x0a
        /*00a2*/ 	.short	(.L_31 - .L_30)
	.align		4
.L_30:
        /*00a4*/ 	.word	index@(.nv.constant0.triton_poi_fused__native_batch_norm_legit_no_training_0)
        /*00a8*/ 	.short	0x0210
        /*00aa*/ 	.short	0x0034


	//----- nvinfo : EIATTR_SW_WAR
	.align		4
.L_31:
        /*00ac*/ 	.byte	0x04, 0x36
        /*00ae*/ 	.short	(.L_33 - .L_32)
.L_32:
        /*00b0*/ 	.word	0x00000008
.L_33:


//--------------------- .nv.callgraph             --------------------------
	.section	.nv.callgraph,"",@"SHT_CUDA_CALLGRAPH"
	.align	4
	.sectionentsize	8
	.align		4
        /*0000*/ 	.word	0x00000000
	.align		4
        /*0004*/ 	.word	0xffffffff
	.align		4
        /*0008*/ 	.word	0x00000000
	.align		4
        /*000c*/ 	.word	0xfffffffe
	.align		4
        /*0010*/ 	.word	0x00000000
	.align		4
        /*0014*/ 	.word	0xfffffffd
	.align		4
        /*0018*/ 	.word	0x00000000
	.align		4
        /*001c*/ 	.word	0xfffffffc


//--------------------- .nv.constant4             --------------------------
	.section	.nv.constant4,"a",@progbits
	.align	8
	.align		8
.nv.constant4:
        /*0000*/ 	.dword	_$_str
	.align		8
        /*0008*/ 	.dword	_$_str_$_2


//--------------------- .text.triton_poi_fused__native_batch_norm_legit_no_training_0 --------------------------
	.section	.text.triton_poi_fused__native_batch_norm_legit_no_training_0,"ax",@progbits
	.align	128
        .global         triton_poi_fused__native_batch_norm_legit_no_training_0
        .type           triton_poi_fused__native_batch_norm_legit_no_training_0,@function
        .size           triton_poi_fused__native_batch_norm_legit_no_training_0,(.L_x_1 - triton_poi_fused__native_batch_norm_legit_no_training_0)
        .other          triton_poi_fused__native_batch_norm_legit_no_training_0,@"STO_CUDA_ENTRY STV_DEFAULT"
triton_poi_fused__native_batch_norm_legit_no_training_0:
.text.triton_poi_fused__native_batch_norm_legit_no_training_0:
[----:B------:R-:W0:Y:S01]  /*0000*/  LDC R1, c[0x0][0x28] ;  /* 0x00000a00ff017b82 */ /* 0x000e220000000800 */
[----:B------:R-:W1:Y:S07]  /*0010*/  S2R R0, SR_TID.X ;  /* 0x0000000000007919 */ /* 0x000e6e0000002100 */
[----:B------:R-:W2:Y:S01]  /*0020*/  LDC.64 R8, c[0x0][0x220] ;  /* 0x00008800ff087b82 */ /* 0x000ea20000000a00 */
[----:B------:R-:W-:Y:S01]  /*0030*/  HFMA2.MMA R14, -RZ, RZ, 0, 0 ;  /* 0x00000000ff0e7435 */ /* 0x000fe200000001ff */
[----:B------:R-:W-:Y:S01]  /*0040*/  ULDC.64 UR4, c[0x0][0x208] ;  /* 0x0000820000047ab9 */ /* 0x000fe20000000a00 */
[----:B------:R-:W3:Y:S05]  /*0050*/  S2R R3, SR_CTAID.X ;  /* 0x0000000000037919 */ /* 0x000eea0000002500 */
[----:B------:R-:W4:Y:S08]  /*0060*/  LDC.64 R4, c[0x0][0x210] ;  /* 0x00008400ff047b82 */ /* 0x000f300000000a00 */
[----:B------:R-:W5:Y:S08]  /*0070*/  LDC.64 R6, c[0x0][0x218] ;  /* 0x00008600ff067b82 */ /* 0x000f700000000a00 */
[----:B------:R-:W5:Y:S01]  /*0080*/  LDC.64 R10, c[0x0][0x228] ;  /* 0x00008a00ff0a7b82 */ /* 0x000f620000000a00 */
[----:B-1----:R-:W-:-:S07]  /*0090*/  LOP3.LUT R0, R0, 0x7f, RZ, 0xc0, !PT ;  /* 0x0000007f00007812 */ /* 0x002fce00078ec0ff */
[----:B------:R-:W1:Y:S01]  /*00a0*/  LDC.64 R12, c[0x0][0x230] ;  /* 0x00008c00ff0c7b82 */ /* 0x000e620000000a00 */
[----:B---3--:R-:W-:Y:S02]  /*00b0*/  SHF.R.S32.HI R2, RZ, 0x18, R3 ;  /* 0x00000018ff027819 */ /* 0x008fe40000011403 */
[----:B------:R-:W-:Y:S02]  /*00c0*/  LEA R0, R3, R0, 0x7 ;  /* 0x0000000003007211 */ /* 0x000fe400078e38ff */
[----:B------:R-:W-:Y:S02]  /*00d0*/  SGXT R3, R2, 0x1 ;  /* 0x000000010203781a */ /* 0x000fe40000000200 */
[----:B------:R-:W-:Y:S02]  /*00e0*/  ISETP.GE.AND P2, PT, R0, 0x100, PT ;  /* 0x000001000000780c */ /* 0x000fe40003f46270 */
[----:B------:R-:W-:-:S04]  /*00f0*/  LEA.HI R3, R3, R0, RZ, 0x4 ;  /* 0x0000000003037211 */ /* 0x000fc800078f20ff */
[----:B------:R-:W-:-:S04]  /*0100*/  SHF.R.S32.HI R3, RZ, 0x4, R3 ;  /* 0x00000004ff037819 */ /* 0x000fc80000011403 */
[----:B------:R-:W-:-:S04]  /*0110*/  LEA.HI R2, R3, R3, RZ, 0x2 ;  /* 0x0000000303027211 */ /* 0x000fc800078f10ff */
[----:B------:R-:W-:-:S04]  /*0120*/  LOP3.LUT R2, R2, 0xfffffffc, RZ, 0xc0, !PT ;  /* 0xfffffffc02027812 */ /* 0x000fc800078ec0ff */
[----:B------:R-:W-:-:S05]  /*0130*/  IADD3 R15, R3, -R2, RZ ;  /* 0x80000002030f7210 */ /* 0x000fca0007ffe0ff */
[----:B--2---:R-:W-:-:S05]  /*0140*/  IMAD.WIDE R8, R15, 0x4, R8 ;  /* 0x000000040f087825 */ /* 0x004fca00078e0208 */
[----:B------:R2:W3:Y:S01]  /*0150*/  @!P2 LDG.E.EL R14, desc[UR4][R8.64] ;  /* 0x00000004080ea981 */ /* 0x0004e2000c2e1900 */
[----:B------:R-:W-:Y:S01]  /*0160*/  CS2R R2, SRZ ;  /* 0x0000000000027805 */ /* 0x000fe2000001ff00 */
[----:B----4-:R-:W-:-:S04]  /*0170*/  IMAD.WIDE R4, R0, 0x4, R4 ;  /* 0x0000000400047825 */ /* 0x010fc800078e0204 */
[C---:B-----5:R-:W-:Y:S01]  /*0180*/  IMAD.WIDE R6, R15.reuse, 0x4, R6 ;  /* 0x000000040f067825 */ /* 0x060fe200078e0206 */
[----:B------:R4:W5:Y:S03]  /*0190*/  @!P2 LDG.E R2, desc[UR4][R4.64] ;  /* 0x000000040402a981 */ /* 0x000966000c1e1900 */
[C---:B0-2---:R-:W-:Y:S01]  /*01a0*/  IMAD.WIDE R8, R15.reuse, 0x4, R10 ;  /* 0x000000040f087825 */ /* 0x045fe200078e020a */
[----:B------:R0:W5:Y:S03]  /*01b0*/  @!P2 LDG.E.EL R3, desc[UR4][R6.64] ;  /* 0x000000040603a981 */ /* 0x000166000c2e1900 */
[----:B-1----:R-:W-:Y:S01]  /*01c0*/  IMAD.WIDE R10, R15, 0x4, R12 ;  /* 0x000000040f0a7825 */ /* 0x002fe200078e020c */
[----:B------:R-:W-:Y:S01]  /*01d0*/  CS2R R12, SRZ ;  /* 0x00000000000c7805 */ /* 0x000fe2000001ff00 */
[----:B----4-:R-:W1:Y:S05]  /*01e0*/  LDC.64 R4, c[0x0][0x238] ;  /* 0x00008e00ff047b82 */ /* 0x010e6a0000000a00 */
[----:B------:R-:W2:Y:S04]  /*01f0*/  @!P2 LDG.E.EL R12, desc[UR4][R8.64] ;  /* 0x00000004080ca981 */ /* 0x000ea8000c2e1900 */
[----:B------:R-:W2:Y:S01]  /*0200*/  @!P2 LDG.E.EL R13, desc[UR4][R10.64] ;  /* 0x000000040a0da981 */ /* 0x000ea2000c2e1900 */
[----:B0-----:R-:W-:Y:S01]  /*0210*/  MOV R6, 0x3e800000 ;  /* 0x3e80000000067802 */ /* 0x001fe20000000f00 */
[----:B---3--:R-:W-:-:S04]  /*0220*/  FADD R14, R14, 9.9999999747524270788e-07 ;  /* 0x358637bd0e0e7421 */ /* 0x008fc80000000000 */
[----:B------:R-:W0:Y:S01]  /*0230*/  MUFU.SQRT R15, R14 ;  /* 0x0000000e000f7308 */ /* 0x000e220000002000 */
[----:B-----5:R-:W-:Y:S01]  /*0240*/  FADD R2, -R3, R2 ;  /* 0x0000000203027221 */ /* 0x020fe20000000100 */
[C---:B0-----:R-:W-:Y:S02]  /*0250*/  FSETP.GT.AND P0, PT, R15.reuse, 8.50705917302346158658e+37, PT ;  /* 0x7e8000000f00780b */ /* 0x041fe40003f04000 */
[----:B------:R-:W-:Y:S02]  /*0260*/  FSETP.GEU.AND P1, PT, R15, 1.175494350822287508e-38, PT ;  /* 0x008000000f00780b */ /* 0x000fe40003f2e000 */
[----:B------:R-:W-:-:S09]  /*0270*/  FSEL R6, R6, 1, P0 ;  /* 0x3f80000006067808 */ /* 0x000fd20000000000 */
[----:B------:R-:W-:Y:S02]  /*0280*/  @P0 FMUL R15, R15, 0.25 ;  /* 0x3e8000000f0f0820 */ /* 0x000fe40000400000 */
[----:B------:R-:W-:Y:S02]  /*0290*/  @!P1 FMUL R6, R6, 16777216 ;  /* 0x4b80000006069820 */ /* 0x000fe40000400000 */
[----:B------:R-:W-:-:S06]  /*02a0*/  @!P1 FMUL R15, R15, 16777216 ;  /* 0x4b8000000f0f9820 */ /* 0x000fcc0000400000 */
[----:B------:R-:W0:Y:S02]  /*02b0*/  MUFU.RCP R15, R15 ;  /* 0x0000000f000f7308 */ /* 0x000e240000001000 */
[----:B0-----:R-:W-:-:S04]  /*02c0*/  FMUL R3, R15, R6 ;  /* 0x000000060f037220 */ /* 0x001fc80000400000 */
[----:B------:R-:W-:Y:S01]  /*02d0*/  FMUL R6, R2, R3 ;  /* 0x0000000302067220 */ /* 0x000fe20000400000 */
[----:B-1----:R-:W-:-:S04]  /*02e0*/  IMAD.WIDE R2, R0, 0x4, R4 ;  /* 0x0000000400027825 */ /* 0x002fc800078e0204 */
[----:B--2---:R-:W-:Y:S01]  /*02f0*/  FFMA R13, R6, R12, R13 ;  /* 0x0000000c060d7223 */ /* 0x004fe2000000000d */
[----:B------:R-:W-:Y:S06]  /*0300*/  @P2 EXIT ;  /* 0x000000000000294d */ /* 0x000fec0003800000 */
[----:B------:R-:W-:Y:S01]  /*0310*/  STG.E desc[UR4][R2.64], R13 ;  /* 0x0000000d02007986 */ /* 0x000fe2000c101904 */
[----:B------:R-:W-:Y:S05]  /*0320*/  EXIT ;  /* 0x000000000000794d */ /* 0x000fea0003800000 */
.L_x_0:
[----:B------:R-:W-:-:S00]  /*0330*/  BRA `(.L_x_0) ;  /* 0xfffffffc00fc7947 */ /* 0x000fc0000383ffff */
[----:B------:R-:W-:-:S00]  /*0340*/  NOP ;  /* 0x0000000000007918 */ /* 0x000fc00000000000 */
        /* <DEDUP_REMOVED lines=11> */
.L_x_1:


//--------------------- .nv.global.init           --------------------------
	.section	.nv.global.init,"aw",@progbits
.nv.global.init:
	.type		_$_str,@object
	.size		_$_str,(_$_str_$_2 - _$_str)
_$_str:
        /*0000*/ 	.byte	0x5f, 0x5f, 0x43, 0x55, 0x44, 0x41, 0x5f, 0x46, 0x54, 0x5a, 0x00
	.type		_$_str_$_2,@object
	.size		_$_str_$_2,(.L_1 - _$_str_$_2)
_$_str_$_2:
        /*000b*/ 	.byte	0x5f, 0x5f, 0x43, 0x55, 0x44, 0x41, 0x5f, 0x50, 0x52, 0x45, 0x43, 0x5f, 0x53, 0x51, 0x52, 0x54
        /*001b*/ 	.byte	0x00
.L_1:


//--------------------- .nv.constant0.triton_poi_fused__native_batch_norm_legit_no_training_0 --------------------------
	.section	.nv.constant0.triton_poi_fused__native_batch_norm_legit_no_training_0,"a",@progbits
	.sectionflags	@""
	.align	4
.nv.constant0.triton_poi_fused__native_batch_norm_legit_no_training_0:
	.zero		580
